//
// Generated by NVIDIA NVVM Compiler
//
// Compiler Build ID: CL-36424714
// Cuda compilation tools, release 13.0, V13.0.88
// Based on NVVM 20.0.0
//

.version 9.0
.target sm_100
.address_size 64

	// .globl	_Z18MyKernelHomogeneosPy
// _ZZ18MyKernelHomogeneosPyE6shared has been demoted

.visible .entry _Z18MyKernelHomogeneosPy(
	.param .u64 .ptr .align 1 _Z18MyKernelHomogeneosPy_param_0
)
{
	.reg .b32 	%r<5>;
	.reg .b64 	%rd<8>;
	.reg .b64 	%fd<3>;
	// demoted variable
	.shared .align 8 .b8 _ZZ18MyKernelHomogeneosPyE6shared[32768];
	ld.param.u64 	%rd3, [_Z18MyKernelHomogeneosPy_param_0];
	cvta.to.global.u64 	%rd4, %rd3;
	mov.u32 	%r1, %tid.x;
	// begin inline asm
	mov.u64 	%rd1, %clock64;
	// end inline asm
	shl.b32 	%r2, %r1, 4;
	mov.u32 	%r3, _ZZ18MyKernelHomogeneosPyE6shared;
	add.s32 	%r4, %r3, %r2;
	ld.shared.f64 	%fd1, [%r4];
	add.f64 	%fd2, %fd1, 0d3FF0000000000000;
	st.shared.f64 	[%r4], %fd2;
	// begin inline asm
	mov.u64 	%rd2, %clock64;
	// end inline asm
	sub.s64 	%rd5, %rd2, %rd1;
	mul.wide.u32 	%rd6, %r1, 8;
	add.s64 	%rd7, %rd4, %rd6;
	st.global.u64 	[%rd7], %rd5;
	ret;

}


// ===== COMPILED SASS (sm_100) =====

	.target	sm_100

	.elftype	@"ET_EXEC"


//--------------------- .note.nv.tkinfo           --------------------------
	.section	.note.nv.tkinfo,"",@"SHT_NOTE"
	.sectionflags	@"SHF_NOTE_NV_TKINFO"
	.tkinfo
        /*0018*/ 	.word	0x00000002
        /*0030*/ 	.string	""
        /*0030*/ 	.string	"ptxas"
        /*0030*/ 	.string	"Cuda compilation tools, release 13.0, V13.0.88"
        /*0030*/ 	.string	"Build cuda_13.0.r13.0/compiler.36424714_0"
        /*0030*/ 	.string	"-arch sm_100 -m 64 "



//--------------------- .note.nv.cuinfo           --------------------------
	.section	.note.nv.cuinfo,"",@"SHT_NOTE"
	.sectionflags	@"SHF_NOTE_NV_CUINFO"
        /*0018*/ 	.short	0x0002
        /*001a*/ 	.short	0x0064
        /*001c*/ 	.short	0x0082
	.zero		2


//--------------------- .nv.info                  --------------------------
	.section	.nv.info,"",@"SHT_CUDA_INFO"
	.align	4


	//----- nvinfo : EIATTR_REGCOUNT
	.align		4
        /*0000*/ 	.byte	0x04, 0x2f
        /*0002*/ 	.short	(.L_1 - .L_0)
	.align		4
.L_0:
        /*0004*/ 	.word	index@(_Z18MyKernelHomogeneosPy)
        /*0008*/ 	.word	0x0000000c


	//----- nvinfo : EIATTR_FRAME_SIZE
	.align		4
.L_1:
        /*000c*/ 	.byte	0x04, 0x11
        /*000e*/ 	.short	(.L_3 - .L_2)
	.align		4
.L_2:
        /*0010*/ 	.word	index@(_Z18MyKernelHomogeneosPy)
        /*0014*/ 	.word	0x00000000


	//----- nvinfo : EIATTR_MIN_STACK_SIZE
	.align		4
.L_3:
        /*0018*/ 	.byte	0x04, 0x12
        /*001a*/ 	.short	(.L_5 - .L_4)
	.align		4
.L_4:
        /*001c*/ 	.word	index@(_Z18MyKernelHomogeneosPy)
        /*0020*/ 	.word	0x00000000
.L_5:


//--------------------- .nv.compat                --------------------------
	.section	.nv.compat,"",@"SHT_CUDA_COMPAT_INFO"
	.align	4
        /*0000*/ 	.byte	0x02, 0x09, 0x00, 0x00, 0x02, 0x02, 0x01, 0x00, 0x02, 0x05, 0x05, 0x00, 0x03, 0x07, 0x01, 0x01
        /*0010*/ 	.byte	0x02, 0x03, 0x00, 0x00, 0x02, 0x06, 0x01, 0x00, 0x04, 0x0b, 0x08, 0x00, 0x01, 0x00, 0x00, 0x00
        /*0020*/ 	.byte	0x00, 0x00, 0x00, 0x00


//--------------------- .nv.info._Z18MyKernelHomogeneosPy --------------------------
	.section	.nv.info._Z18MyKernelHomogeneosPy,"",@"SHT_CUDA_INFO"
	.sectionflags	@""
	.align	4


	//----- nvinfo : EIATTR_CUDA_API_VERSION
	.align		4
        /*0000*/ 	.byte	0x04, 0x37
        /*0002*/ 	.short	(.L_7 - .L_6)
.L_6:
        /*0004*/ 	.word	0x00000082


	//----- nvinfo : EIATTR_KPARAM_INFO
	.align		4
.L_7:
        /*0008*/ 	.byte	0x04, 0x17
        /*000a*/ 	.short	(.L_9 - .L_8)
.L_8:
        /*000c*/ 	.word	0x00000000
        /*0010*/ 	.short	0x0000
        /*0012*/ 	.short	0x0000
        /*0014*/ 	.byte	0x00, 0xf5, 0x21, 0x00


	//----- nvinfo : EIATTR_SPARSE_MMA_MASK
	.align		4
.L_9:
        /*0018*/ 	.byte	0x03, 0x50
        /*001a*/ 	.short	0x0000


	//----- nvinfo : EIATTR_MAXREG_COUNT
	.align		4
        /*001c*/ 	.byte	0x03, 0x1b
        /*001e*/ 	.short	0x00ff


	//----- nvinfo : EIATTR_MERCURY_ISA_VERSION
	.align		4
        /*0020*/ 	.byte	0x03, 0x5f
        /*0022*/ 	.short	0x0101


	//----- nvinfo : EIATTR_VRC_CTA_INIT_COUNT
	.align		4
        /*0024*/ 	.byte	0x02, 0x4a
	.zero		1
	.zero		1


	//----- nvinfo : EIATTR_EXIT_INSTR_OFFSETS
	.align		4
        /*0028*/ 	.byte	0x04, 0x1c
        /*002a*/ 	.short	(.L_11 - .L_10)


	//   ....[0]....
.L_10:
        /*002c*/ 	.word	0x00000120


	//----- nvinfo : EIATTR_CBANK_PARAM_SIZE
	.align		4
.L_11:
        /*0030*/ 	.byte	0x03, 0x19
        /*0032*/ 	.short	0x0008


	//----- nvinfo : EIATTR_PARAM_CBANK
	.align		4
        /*0034*/ 	.byte	0x04, 0x0a
        /*0036*/ 	.short	(.L_13 - .L_12)
	.align		4
.L_12:
        /*0038*/ 	.word	index@(.nv.constant0._Z18MyKernelHomogeneosPy)
        /*003c*/ 	.short	0x0380
        /*003e*/ 	.short	0x0008


	//----- nvinfo : EIATTR_SW_WAR
	.align		4
.L_13:
        /*0040*/ 	.byte	0x04, 0x36
        /*0042*/ 	.short	(.L_15 - .L_14)
.L_14:
        /*0044*/ 	.word	0x00000008
.L_15:


//--------------------- .nv.callgraph             --------------------------
	.section	.nv.callgraph,"",@"SHT_CUDA_CALLGRAPH"
	.align	4
	.sectionentsize	8
	.align		4
        /*0000*/ 	.word	0x00000000
	.align		4
        /*0004*/ 	.word	0xffffffff
	.align		4
        /*0008*/ 	.word	0x00000000
	.align		4
        /*000c*/ 	.word	0xfffffffe
	.align		4
        /*0010*/ 	.word	0x00000000
	.align		4
        /*0014*/ 	.word	0xfffffffd
	.align		4
        /*0018*/ 	.word	0x00000000
	.align		4
        /*001c*/ 	.word	0xfffffffc


//--------------------- .text._Z18MyKernelHomogeneosPy --------------------------
	.section	.text._Z18MyKernelHomogeneosPy,"ax",@progbits
	.align	128
        .global         _Z18MyKernelHomogeneosPy
        .type           _Z18MyKernelHomogeneosPy,@function
        .size           _Z18MyKernelHomogeneosPy,(.L_x_1 - _Z18MyKernelHomogeneosPy)
        .other          _Z18MyKernelHomogeneosPy,@"STO_CUDA_ENTRY STV_DEFAULT"
_Z18MyKernelHomogeneosPy:
.text._Z18MyKernelHomogeneosPy:
[----:B------:R-:W-:Y:S01]  /*0000*/  LDC R1, c[0x0][0x37c] ;  /* 0x0000df00ff017b82 */ /* 0x000fe20000000800 */
[----:B------:R-:W0:Y:S01]  /*0010*/  S2R R9, SR_TID.X ;  /* 0x0000000000097919 */ /* 0x000e220000002100 */
[----:B------:R-:W1:Y:S01]  /*0020*/  LDCU.64 UR6, c[0x0][0x358] ;  /* 0x00006b00ff0677ac */ /* 0x000e620008000a00 */
[----:B------:R-:W-:Y:S01]  /*0030*/  NOP ;  /* 0x0000000000007918 */ /* 0x000fe20000000000 */
[----:B------:R-:W-:-:S04]  /*0040*/  CS2R R4, SR_CLOCKLO ;  /* 0x0000000000047805 */ /* 0x000fc80000015000 */
[----:B------:R-:W2:Y:S01]  /*0050*/  S2UR UR5, SR_CgaCtaId ;  /* 0x00000000000579c3 */ /* 0x000ea20000008800 */
[----:B------:R-:W-:Y:S02]  /*0060*/  UMOV UR4, 0x400 ;  /* 0x0000040000047882 */ /* 0x000fe40000000000 */
[----:B--2---:R-:W-:-:S06]  /*0070*/  ULEA UR4, UR5, UR4, 0x18 ;  /* 0x0000000405047291 */ /* 0x004fcc000f8ec0ff */
[----:B0-----:R-:W-:-:S05]  /*0080*/  LEA R7, R9, UR4, 0x4 ;  /* 0x0000000409077c11 */ /* 0x001fca000f8e20ff */
[----:B------:R-:W0:Y:S02]  /*0090*/  LDS.64 R2, [R7] ;  /* 0x0000000007027984 */ /* 0x000e240000000a00 */
[----:B0-----:R-:W-:-:S07]  /*00a0*/  DADD R2, R2, 1 ;  /* 0x3ff0000002027429 */ /* 0x001fce0000000000 */
[----:B------:R0:W-:Y:S02]  /*00b0*/  STS.64 [R7], R2 ;  /* 0x0000000207007388 */ /* 0x0001e40000000a00 */
[----:B0-----:R-:W-:Y:S01]  /*00c0*/  CS2R R2, SR_CLOCKLO ;  /* 0x0000000000027805 */ /* 0x001fe20000015000 */
[----:B------:R-:W0:Y:S05]  /*00d0*/  LDC.64 R6, c[0x0][0x380] ;  /* 0x0000e000ff067b82 */ /* 0x000e2a0000000a00 */
[----:B------:R-:W-:-:S05]  /*00e0*/  IADD3 R4, P0, PT, -R4, R2, RZ ;  /* 0x0000000204047210 */ /* 0x000fca0007f1e1ff */
[----:B------:R-:W-:Y:S02]  /*00f0*/  IMAD.X R5, R3, 0x1, ~R5, P0 ;  /* 0x0000000103057824 */ /* 0x000fe400000e0e05 */
[----:B0-----:R-:W-:-:S05]  /*0100*/  IMAD.WIDE.U32 R2, R9, 0x8, R6 ;  /* 0x0000000809027825 */ /* 0x001fca00078e0006 */
[----:B-1----:R-:W-:Y:S01]  /*0110*/  STG.E.64 desc[UR6][R2.64], R4 ;  /* 0x0000000402007986 */ /* 0x002fe2000c101b06 */
[----:B------:R-:W-:Y:S05]  /*0120*/  EXIT ;  /* 0x000000000000794d */ /* 0x000fea0003800000 */
.L_x_0:
[----:B------:R-:W-:-:S00]  /*0130*/  BRA `(.L_x_0) ;  /* 0xfffffffc00fc7947 */ /* 0x000fc0000383ffff */
[----:B------:R-:W-:-:S00]  /*0140*/  NOP ;  /* 0x0000000000007918 */ /* 0x000fc00000000000 */
        /* <DEDUP_REMOVED lines=11> */
.L_x_1:


//--------------------- .nv.shared._Z18MyKernelHomogeneosPy --------------------------
	.section	.nv.shared._Z18MyKernelHomogeneosPy,"aw",@nobits
	.sectionflags	@""
	.align	8
.nv.shared._Z18MyKernelHomogeneosPy:
	.zero		33792


//--------------------- .nv.shared.reserved.0     --------------------------
	.section	.nv.shared.reserved.0,"aw",@nobits
	.weak		__nv_reservedSMEM_offset_0_alias
	.size		__nv_reservedSMEM_offset_0_alias, 0, 64
	.other		__nv_reservedSMEM_offset_0_alias,@"STO_CUDA_RESERVED_SHARED STV_DEFAULT"
__nv_reservedSMEM_offset_0_alias:
	.zero		0
	.zero		64


//--------------------- .nv.constant0._Z18MyKernelHomogeneosPy --------------------------
	.section	.nv.constant0._Z18MyKernelHomogeneosPy,"a",@progbits
	.sectionflags	@""
	.align	4
.nv.constant0._Z18MyKernelHomogeneosPy:
	.zero		904


//--------------------- SYMBOLS --------------------------

	.type		.nv.reservedSmem.offset0,@object
	.size		.nv.reservedSmem.offset0,0x4
	.type		.nv.reservedSmem.cap,@object
	.size		.nv.reservedSmem.cap,0x4
